//
// Generated by NVIDIA NVVM Compiler
//
// Compiler Build ID: CL-36424714
// Cuda compilation tools, release 13.0, V13.0.88
// Based on NVVM 20.0.0
//

.version 9.0
.target sm_100
.address_size 64

	// .globl	_Z20matrixAdditionSimplePiS_S_i

.visible .entry _Z20matrixAdditionSimplePiS_S_i(
	.param .u64 .ptr .align 1 _Z20matrixAdditionSimplePiS_S_i_param_0,
	.param .u64 .ptr .align 1 _Z20matrixAdditionSimplePiS_S_i_param_1,
	.param .u64 .ptr .align 1 _Z20matrixAdditionSimplePiS_S_i_param_2,
	.param .u32 _Z20matrixAdditionSimplePiS_S_i_param_3
)
{
	.reg .pred 	%p<2>;
	.reg .b32 	%r<10>;
	.reg .b64 	%rd<11>;

	ld.param.u64 	%rd1, [_Z20matrixAdditionSimplePiS_S_i_param_0];
	ld.param.u64 	%rd2, [_Z20matrixAdditionSimplePiS_S_i_param_1];
	ld.param.u64 	%rd3, [_Z20matrixAdditionSimplePiS_S_i_param_2];
	ld.param.u32 	%r2, [_Z20matrixAdditionSimplePiS_S_i_param_3];
	mov.u32 	%r3, %ctaid.x;
	mov.u32 	%r4, %ntid.x;
	mov.u32 	%r5, %tid.x;
	mad.lo.s32 	%r1, %r3, %r4, %r5;
	mul.lo.s32 	%r6, %r2, %r2;
	setp.ge.s32 	%p1, %r1, %r6;
	@%p1 bra 	$L__BB0_2;
	cvta.to.global.u64 	%rd4, %rd1;
	cvta.to.global.u64 	%rd5, %rd2;
	cvta.to.global.u64 	%rd6, %rd3;
	mul.wide.s32 	%rd7, %r1, 4;
	add.s64 	%rd8, %rd4, %rd7;
	ld.global.u32 	%r7, [%rd8];
	add.s64 	%rd9, %rd5, %rd7;
	ld.global.u32 	%r8, [%rd9];
	add.s32 	%r9, %r8, %r7;
	add.s64 	%rd10, %rd6, %rd7;
	st.global.u32 	[%rd10], %r9;
$L__BB0_2:
	ret;

}


// ===== COMPILED SASS (sm_100) =====

	.target	sm_100

	.elftype	@"ET_EXEC"


//--------------------- .note.nv.tkinfo           --------------------------
	.section	.note.nv.tkinfo,"",@"SHT_NOTE"
	.sectionflags	@"SHF_NOTE_NV_TKINFO"
	.tkinfo
        /*0018*/ 	.word	0x00000002
        /*0030*/ 	.string	""
        /*0030*/ 	.string	"ptxas"
        /*0030*/ 	.string	"Cuda compilation tools, release 13.0, V13.0.88"
        /*0030*/ 	.string	"Build cuda_13.0.r13.0/compiler.36424714_0"
        /*0030*/ 	.string	"-arch sm_100 -m 64 "



//--------------------- .note.nv.cuinfo           --------------------------
	.section	.note.nv.cuinfo,"",@"SHT_NOTE"
	.sectionflags	@"SHF_NOTE_NV_CUINFO"
        /*0018*/ 	.short	0x0002
        /*001a*/ 	.short	0x0064
        /*001c*/ 	.short	0x0082
	.zero		2


//--------------------- .nv.info                  --------------------------
	.section	.nv.info,"",@"SHT_CUDA_INFO"
	.align	4


	//----- nvinfo : EIATTR_REGCOUNT
	.align		4
        /*0000*/ 	.byte	0x04, 0x2f
        /*0002*/ 	.short	(.L_1 - .L_0)
	.align		4
.L_0:
        /*0004*/ 	.word	index@(_Z20matrixAdditionSimplePiS_S_i)
        /*0008*/ 	.word	0x0000000c


	//----- nvinfo : EIATTR_FRAME_SIZE
	.align		4
.L_1:
        /*000c*/ 	.byte	0x04, 0x11
        /*000e*/ 	.short	(.L_3 - .L_2)
	.align		4
.L_2:
        /*0010*/ 	.word	index@(_Z20matrixAdditionSimplePiS_S_i)
        /*0014*/ 	.word	0x00000000


	//----- nvinfo : EIATTR_MIN_STACK_SIZE
	.align		4
.L_3:
        /*0018*/ 	.byte	0x04, 0x12
        /*001a*/ 	.short	(.L_5 - .L_4)
	.align		4
.L_4:
        /*001c*/ 	.word	index@(_Z20matrixAdditionSimplePiS_S_i)
        /*0020*/ 	.word	0x00000000
.L_5:


//--------------------- .nv.compat                --------------------------
	.section	.nv.compat,"",@"SHT_CUDA_COMPAT_INFO"
	.align	4
        /*0000*/ 	.byte	0x02, 0x09, 0x00, 0x00, 0x02, 0x02, 0x01, 0x00, 0x02, 0x05, 0x05, 0x00, 0x03, 0x07, 0x01, 0x01
        /*0010*/ 	.byte	0x02, 0x03, 0x00, 0x00, 0x02, 0x06, 0x01, 0x00, 0x04, 0x0b, 0x08, 0x00, 0x09, 0x00, 0x00, 0x00
        /*0020*/ 	.byte	0x00, 0x00, 0x00, 0x00


//--------------------- .nv.info._Z20matrixAdditionSimplePiS_S_i --------------------------
	.section	.nv.info._Z20matrixAdditionSimplePiS_S_i,"",@"SHT_CUDA_INFO"
	.sectionflags	@""
	.align	4


	//----- nvinfo : EIATTR_CUDA_API_VERSION
	.align		4
        /*0000*/ 	.byte	0x04, 0x37
        /*0002*/ 	.short	(.L_7 - .L_6)
.L_6:
        /*0004*/ 	.word	0x00000082


	//----- nvinfo : EIATTR_KPARAM_INFO
	.align		4
.L_7:
        /*0008*/ 	.byte	0x04, 0x17
        /*000a*/ 	.short	(.L_9 - .L_8)
.L_8:
        /*000c*/ 	.word	0x00000000
        /*0010*/ 	.short	0x0003
        /*0012*/ 	.short	0x0018
        /*0014*/ 	.byte	0x00, 0xf0, 0x11, 0x00


	//----- nvinfo : EIATTR_KPARAM_INFO
	.align		4
.L_9:
        /*0018*/ 	.byte	0x04, 0x17
        /*001a*/ 	.short	(.L_11 - .L_10)
.L_10:
        /*001c*/ 	.word	0x00000000
        /*0020*/ 	.short	0x0002
        /*0022*/ 	.short	0x0010
        /*0024*/ 	.byte	0x00, 0xf5, 0x21, 0x00


	//----- nvinfo : EIATTR_KPARAM_INFO
	.align		4
.L_11:
        /*0028*/ 	.byte	0x04, 0x17
        /*002a*/ 	.short	(.L_13 - .L_12)
.L_12:
        /*002c*/ 	.word	0x00000000
        /*0030*/ 	.short	0x0001
        /*0032*/ 	.short	0x0008
        /*0034*/ 	.byte	0x00, 0xf5, 0x21, 0x00


	//----- nvinfo : EIATTR_KPARAM_INFO
	.align		4
.L_13:
        /*0038*/ 	.byte	0x04, 0x17
        /*003a*/ 	.short	(.L_15 - .L_14)
.L_14:
        /*003c*/ 	.word	0x00000000
        /*0040*/ 	.short	0x0000
        /*0042*/ 	.short	0x0000
        /*0044*/ 	.byte	0x00, 0xf5, 0x21, 0x00


	//----- nvinfo : EIATTR_SPARSE_MMA_MASK
	.align		4
.L_15:
        /*0048*/ 	.byte	0x03, 0x50
        /*004a*/ 	.short	0x0000


	//----- nvinfo : EIATTR_MAXREG_COUNT
	.align		4
        /*004c*/ 	.byte	0x03, 0x1b
        /*004e*/ 	.short	0x00ff


	//----- nvinfo : EIATTR_MERCURY_ISA_VERSION
	.align		4
        /*0050*/ 	.byte	0x03, 0x5f
        /*0052*/ 	.short	0x0101


	//----- nvinfo : EIATTR_VRC_CTA_INIT_COUNT
	.align		4
        /*0054*/ 	.byte	0x02, 0x4a
	.zero		1
	.zero		1


	//----- nvinfo : EIATTR_EXIT_INSTR_OFFSETS
	.align		4
        /*0058*/ 	.byte	0x04, 0x1c
        /*005a*/ 	.short	(.L_17 - .L_16)


	//   ....[0]....
.L_16:
        /*005c*/ 	.word	0x00000080


	//   ....[1]....
        /*0060*/ 	.word	0x00000140


	//----- nvinfo : EIATTR_CBANK_PARAM_SIZE
	.align		4
.L_17:
        /*0064*/ 	.byte	0x03, 0x19
        /*0066*/ 	.short	0x001c


	//----- nvinfo : EIATTR_PARAM_CBANK
	.align		4
        /*0068*/ 	.byte	0x04, 0x0a
        /*006a*/ 	.short	(.L_19 - .L_18)
	.align		4
.L_18:
        /*006c*/ 	.word	index@(.nv.constant0._Z20matrixAdditionSimplePiS_S_i)
        /*0070*/ 	.short	0x0380
        /*0072*/ 	.short	0x001c


	//----- nvinfo : EIATTR_SW_WAR
	.align		4
.L_19:
        /*0074*/ 	.byte	0x04, 0x36
        /*0076*/ 	.short	(.L_21 - .L_20)
.L_20:
        /*0078*/ 	.word	0x00000008
.L_21:


//--------------------- .nv.callgraph             --------------------------
	.section	.nv.callgraph,"",@"SHT_CUDA_CALLGRAPH"
	.align	4
	.sectionentsize	8
	.align		4
        /*0000*/ 	.word	0x00000000
	.align		4
        /*0004*/ 	.word	0xffffffff
	.align		4
        /*0008*/ 	.word	0x00000000
	.align		4
        /*000c*/ 	.word	0xfffffffe
	.align		4
        /*0010*/ 	.word	0x00000000
	.align		4
        /*0014*/ 	.word	0xfffffffd
	.align		4
        /*0018*/ 	.word	0x00000000
	.align		4
        /*001c*/ 	.word	0xfffffffc


//--------------------- .text._Z20matrixAdditionSimplePiS_S_i --------------------------
	.section	.text._Z20matrixAdditionSimplePiS_S_i,"ax",@progbits
	.align	128
        .global         _Z20matrixAdditionSimplePiS_S_i
        .type           _Z20matrixAdditionSimplePiS_S_i,@function
        .size           _Z20matrixAdditionSimplePiS_S_i,(.L_x_1 - _Z20matrixAdditionSimplePiS_S_i)
        .other          _Z20matrixAdditionSimplePiS_S_i,@"STO_CUDA_ENTRY STV_DEFAULT"
_Z20matrixAdditionSimplePiS_S_i:
.text._Z20matrixAdditionSimplePiS_S_i:
[----:B------:R-:W-:Y:S01]  /*0000*/  LDC R1, c[0x0][0x37c] ;  /* 0x0000df00ff017b82 */ /* 0x000fe20000000800 */
[----:B------:R-:W0:Y:S07]  /*0010*/  S2R R0, SR_TID.X ;  /* 0x0000000000007919 */ /* 0x000e2e0000002100 */
[----:B------:R-:W0:Y:S01]  /*0020*/  S2UR UR5, SR_CTAID.X ;  /* 0x00000000000579c3 */ /* 0x000e220000002500 */
[----:B------:R-:W1:Y:S07]  /*0030*/  LDCU UR4, c[0x0][0x398] ;  /* 0x00007300ff0477ac */ /* 0x000e6e0008000800 */
[----:B------:R-:W0:Y:S01]  /*0040*/  LDC R9, c[0x0][0x360] ;  /* 0x0000d800ff097b82 */ /* 0x000e220000000800 */
[----:B-1----:R-:W-:Y:S01]  /*0050*/  UIMAD UR4, UR4, UR4, URZ ;  /* 0x00000004040472a4 */ /* 0x002fe2000f8e02ff */
[----:B0-----:R-:W-:-:S05]  /*0060*/  IMAD R9, R9, UR5, R0 ;  /* 0x0000000509097c24 */ /* 0x001fca000f8e0200 */
[----:B------:R-:W-:-:S13]  /*0070*/  ISETP.GE.AND P0, PT, R9, UR4, PT ;  /* 0x0000000409007c0c */ /* 0x000fda000bf06270 */
[----:B------:R-:W-:Y:S05]  /*0080*/  @P0 EXIT ;  /* 0x000000000000094d */ /* 0x000fea0003800000 */
[----:B------:R-:W0:Y:S01]  /*0090*/  LDC.64 R2, c[0x0][0x380] ;  /* 0x0000e000ff027b82 */ /* 0x000e220000000a00 */
[----:B------:R-:W1:Y:S07]  /*00a0*/  LDCU.64 UR4, c[0x0][0x358] ;  /* 0x00006b00ff0477ac */ /* 0x000e6e0008000a00 */
[----:B------:R-:W2:Y:S08]  /*00b0*/  LDC.64 R4, c[0x0][0x388] ;  /* 0x0000e200ff047b82 */ /* 0x000eb00000000a00 */
[----:B------:R-:W3:Y:S01]  /*00c0*/  LDC.64 R6, c[0x0][0x390] ;  /* 0x0000e400ff067b82 */ /* 0x000ee20000000a00 */
[----:B0-----:R-:W-:-:S06]  /*00d0*/  IMAD.WIDE R2, R9, 0x4, R2 ;  /* 0x0000000409027825 */ /* 0x001fcc00078e0202 */
[----:B-1----:R-:W4:Y:S01]  /*00e0*/  LDG.E R2, desc[UR4][R2.64] ;  /* 0x0000000402027981 */ /* 0x002f22000c1e1900 */
[----:B--2---:R-:W-:-:S06]  /*00f0*/  IMAD.WIDE R4, R9, 0x4, R4 ;  /* 0x0000000409047825 */ /* 0x004fcc00078e0204 */
[----:B------:R-:W4:Y:S01]  /*0100*/  LDG.E R5, desc[UR4][R4.64] ;  /* 0x0000000404057981 */ /* 0x000f22000c1e1900 */
[----:B---3--:R-:W-:Y:S01]  /*0110*/  IMAD.WIDE R6, R9, 0x4, R6 ;  /* 0x0000000409067825 */ /* 0x008fe200078e0206 */
[----:B----4-:R-:W-:-:S05]  /*0120*/  IADD3 R9, PT, PT, R2, R5, RZ ;  /* 0x0000000502097210 */ /* 0x010fca0007ffe0ff */
[----:B------:R-:W-:Y:S01]  /*0130*/  STG.E desc[UR4][R6.64], R9 ;  /* 0x0000000906007986 */ /* 0x000fe2000c101904 */
[----:B------:R-:W-:Y:S05]  /*0140*/  EXIT ;  /* 0x000000000000794d */ /* 0x000fea0003800000 */
.L_x_0:
[----:B------:R-:W-:-:S00]  /*0150*/  BRA `(.L_x_0) ;  /* 0xfffffffc00fc7947 */ /* 0x000fc0000383ffff */
[----:B------:R-:W-:-:S00]  /*0160*/  NOP ;  /* 0x0000000000007918 */ /* 0x000fc00000000000 */
        /* <DEDUP_REMOVED lines=9> */
.L_x_1:


//--------------------- .nv.shared.reserved.0     --------------------------
	.section	.nv.shared.reserved.0,"aw",@nobits
	.weak		__nv_reservedSMEM_offset_0_alias
	.size		__nv_reservedSMEM_offset_0_alias, 0, 64
	.other		__nv_reservedSMEM_offset_0_alias,@"STO_CUDA_RESERVED_SHARED STV_DEFAULT"
__nv_reservedSMEM_offset_0_alias:
	.zero		0
	.zero		64


//--------------------- .nv.constant0._Z20matrixAdditionSimplePiS_S_i --------------------------
	.section	.nv.constant0._Z20matrixAdditionSimplePiS_S_i,"a",@progbits
	.sectionflags	@""
	.align	4
.nv.constant0._Z20matrixAdditionSimplePiS_S_i:
	.zero		924


//--------------------- SYMBOLS --------------------------

	.type		.nv.reservedSmem.offset0,@object
	.size		.nv.reservedSmem.offset0,0x4
